	.headerflags	@"EF_CUDA_TEXMODE_UNIFIED EF_CUDA_64BIT_ADDRESS EF_CUDA_ACCELERATORS EF_CUDA_SM90 EF_CUDA_VIRTUAL_SM(EF_CUDA_SM90)"
	.elftype	@"ET_EXEC"


//--------------------- .nv.info                  --------------------------
	.section	.nv.info,"",@"SHT_CUDA_INFO"
	.align	4


	//----- nvinfo : EIATTR_REGCOUNT
	.align		4
        /*0000*/ 	.byte	0x04, 0x2f
        /*0002*/ 	.short	(.L_1 - .L_0)
	.align		4
.L_0:
        /*0004*/ 	.word	index@(triton_poi_fused_add_convolution_mul_relu_7)
        /*0008*/ 	.word	0x0000002b


	//----- nvinfo : EIATTR_MIN_STACK_SIZE
	.align		4
.L_1:
        /*000c*/ 	.byte	0x04, 0x12
        /*000e*/ 	.short	(.L_3 - .L_2)
	.align		4
.L_2:
        /*0010*/ 	.word	index@(triton_poi_fused_add_convolution_mul_relu_7)
        /*0014*/ 	.word	0x00000000


	//----- nvinfo : EIATTR_FRAME_SIZE
	.align		4
.L_3:
        /*0018*/ 	.byte	0x04, 0x11
        /*001a*/ 	.short	(.L_5 - .L_4)
	.align		4
.L_4:
        /*001c*/ 	.word	index@(triton_poi_fused_add_convolution_mul_relu_7)
        /*0020*/ 	.word	0x00000000


	//----- nvinfo : EIATTR_MIN_STACK_SIZE
	.align		4
.L_5:
        /*0024*/ 	.byte	0x04, 0x12
        /*0026*/ 	.short	(.L_7 - .L_6)
	.align		4
.L_6:
        /*0028*/ 	.word	index@(triton_poi_fused_add_convolution_mul_relu_7)
        /*002c*/ 	.word	0x00000000
.L_7:


//--------------------- .nv.info.triton_poi_fused_add_convolution_mul_relu_7 --------------------------
	.section	.nv.info.triton_poi_fused_add_convolution_mul_relu_7,"",@"SHT_CUDA_INFO"
	.sectionflags	@""
	.align	4


	//----- nvinfo : EIATTR_CUDA_API_VERSION
	.align		4
        /*0000*/ 	.byte	0x04, 0x37
        /*0002*/ 	.short	(.L_9 - .L_8)
.L_8:
        /*0004*/ 	.word	0x0000007c


	//----- nvinfo : EIATTR_KPARAM_INFO
	.align		4
.L_9:
        /*0008*/ 	.byte	0x04, 0x17
        /*000a*/ 	.short	(.L_11 - .L_10)
.L_10:
        /*000c*/ 	.word	0x00000000
        /*0010*/ 	.short	0x0005
        /*0012*/ 	.short	0x0024
        /*0014*/ 	.byte	0x00, 0xf0, 0x11, 0x00


	//----- nvinfo : EIATTR_KPARAM_INFO
	.align		4
.L_11:
        /*0018*/ 	.byte	0x04, 0x17
        /*001a*/ 	.short	(.L_13 - .L_12)
.L_12:
        /*001c*/ 	.word	0x00000000
        /*0020*/ 	.short	0x0004
        /*0022*/ 	.short	0x0020
        /*0024*/ 	.byte	0x00, 0xf0, 0x11, 0x00


	//----- nvinfo : EIATTR_KPARAM_INFO
	.align		4
.L_13:
        /*0028*/ 	.byte	0x04, 0x17
        /*002a*/ 	.short	(.L_15 - .L_14)
.L_14:
        /*002c*/ 	.word	0x00000000
        /*0030*/ 	.short	0x0003
        /*0032*/ 	.short	0x0018
        /*0034*/ 	.byte	0x00, 0xf4, 0x21, 0x00


	//----- nvinfo : EIATTR_KPARAM_INFO
	.align		4
.L_15:
        /*0038*/ 	.byte	0x04, 0x17
        /*003a*/ 	.short	(.L_17 - .L_16)
.L_16:
        /*003c*/ 	.word	0x00000000
        /*0040*/ 	.short	0x0002
        /*0042*/ 	.short	0x0010
        /*0044*/ 	.byte	0x00, 0xf4, 0x21, 0x00


	//----- nvinfo : EIATTR_KPARAM_INFO
	.align		4
.L_17:
        /*0048*/ 	.byte	0x04, 0x17
        /*004a*/ 	.short	(.L_19 - .L_18)
.L_18:
        /*004c*/ 	.word	0x00000000
        /*0050*/ 	.short	0x0001
        /*0052*/ 	.short	0x0008
        /*0054*/ 	.byte	0x00, 0xf4, 0x21, 0x00


	//----- nvinfo : EIATTR_KPARAM_INFO
	.align		4
.L_19:
        /*0058*/ 	.byte	0x04, 0x17
        /*005a*/ 	.short	(.L_21 - .L_20)
.L_20:
        /*005c*/ 	.word	0x00000000
        /*0060*/ 	.short	0x0000
        /*0062*/ 	.short	0x0000
        /*0064*/ 	.byte	0x00, 0xf4, 0x21, 0x00


	//----- nvinfo : EIATTR_SPARSE_MMA_MASK
	.align		4
.L_21:
        /*0068*/ 	.byte	0x03, 0x50
        /*006a*/ 	.short	0x0000


	//----- nvinfo : EIATTR_MAXREG_COUNT
	.align		4
        /*006c*/ 	.byte	0x03, 0x1b
        /*006e*/ 	.short	0x00ff


	//----- nvinfo : EIATTR_EXIT_INSTR_OFFSETS
	.align		4
        /*0070*/ 	.byte	0x04, 0x1c
        /*0072*/ 	.short	(.L_23 - .L_22)


	//   ....[0]....
.L_22:
        /*0074*/ 	.word	0x00000d10


	//   ....[1]....
        /*0078*/ 	.word	0x00000d60


	//----- nvinfo : EIATTR_REQNTID
	.align		4
.L_23:
        /*007c*/ 	.byte	0x04, 0x10
        /*007e*/ 	.short	(.L_25 - .L_24)
.L_24:
        /*0080*/ 	.word	0x00000100
        /*0084*/ 	.word	0x00000001
        /*0088*/ 	.word	0x00000001


	//----- nvinfo : EIATTR_CBANK_PARAM_SIZE
	.align		4
.L_25:
        /*008c*/ 	.byte	0x03, 0x19
        /*008e*/ 	.short	0x0028


	//----- nvinfo : EIATTR_PARAM_CBANK
	.align		4
        /*0090*/ 	.byte	0x04, 0x0a
        /*0092*/ 	.short	(.L_27 - .L_26)
	.align		4
.L_26:
        /*0094*/ 	.word	index@(.nv.constant0.triton_poi_fused_add_convolution_mul_relu_7)
        /*0098*/ 	.short	0x0210
        /*009a*/ 	.short	0x0028


	//----- nvinfo : EIATTR_SW_WAR
	.align		4
.L_27:
        /*009c*/ 	.byte	0x04, 0x36
        /*009e*/ 	.short	(.L_29 - .L_28)
.L_28:
        /*00a0*/ 	.word	0x00000008
.L_29:


//--------------------- .nv.callgraph             --------------------------
	.section	.nv.callgraph,"",@"SHT_CUDA_CALLGRAPH"
	.align	4
	.sectionentsize	8
	.align		4
        /*0000*/ 	.word	0x00000000
	.align		4
        /*0004*/ 	.word	0xffffffff
	.align		4
        /*0008*/ 	.word	0x00000000
	.align		4
        /*000c*/ 	.word	0xfffffffe
	.align		4
        /*0010*/ 	.word	0x00000000
	.align		4
        /*0014*/ 	.word	0xfffffffd
	.align		4
        /*0018*/ 	.word	0x00000000
	.align		4
        /*001c*/ 	.word	0xfffffffc


//--------------------- .text.triton_poi_fused_add_convolution_mul_relu_7 --------------------------
	.section	.text.triton_poi_fused_add_convolution_mul_relu_7,"ax",@progbits
	.sectionflags	@"SHF_BARRIERS=1"
	.align	128
        .global         triton_poi_fused_add_convolution_mul_relu_7
        .type           triton_poi_fused_add_convolution_mul_relu_7,@function
        .size           triton_poi_fused_add_convolution_mul_relu_7,(.L_x_1 - triton_poi_fused_add_convolution_mul_relu_7)
        .other          triton_poi_fused_add_convolution_mul_relu_7,@"STO_CUDA_ENTRY STV_DEFAULT"
triton_poi_fused_add_convolution_mul_relu_7:
.text.triton_poi_fused_add_convolution_mul_relu_7:
[----:B------:R-:W0:Y:S01]  /*0000*/  LDC R1, c[0x0][0x28] ;  /* 0x00000a00ff017b82 */ /* 0x000e220000000800 */
[----:B------:R-:W1:Y:S07]  /*0010*/  S2R R2, SR_TID.X ;  /* 0x0000000000027919 */ /* 0x000e6e0000002100 */
[----:B------:R-:W2:Y:S01]  /*0020*/  LDC.64 R24, c[0x0][0x210] ;  /* 0x00008400ff187b82 */ /* 0x000ea20000000a00 */
[----:B------:R-:W-:Y:S02]  /*0030*/  CS2R R4, SRZ ;  /* 0x0000000000047805 */ /* 0x000fe4000001ff00 */
[----:B------:R-:W-:Y:S01]  /*0040*/  CS2R R6, SRZ ;  /* 0x0000000000067805 */ /* 0x000fe2000001ff00 */
[----:B------:R-:W3:Y:S01]  /*0050*/  S2R R0, SR_CTAID.X ;  /* 0x0000000000007919 */ /* 0x000ee20000002500 */
[----:B------:R-:W-:Y:S01]  /*0060*/  ULDC.64 UR6, c[0x0][0x208] ;  /* 0x0000820000067ab9 */ /* 0x000fe20000000a00 */
[----:B------:R-:W4:Y:S02]  /*0070*/  S2R R29, SR_CTAID.Y ;  /* 0x00000000001d7919 */ /* 0x000f240000002600 */
[----:B------:R-:W5:Y:S01]  /*0080*/  LDC.64 R20, c[0x0][0x218] ;  /* 0x00008600ff147b82 */ /* 0x000f620000000a00 */
[----:B------:R-:W-:-:S02]  /*0090*/  CS2R R12, SRZ ;  /* 0x00000000000c7805 */ /* 0x000fc4000001ff00 */
[----:B------:R-:W-:Y:S02]  /*00a0*/  CS2R R14, SRZ ;  /* 0x00000000000e7805 */ /* 0x000fe4000001ff00 */
[----:B------:R-:W-:Y:S02]  /*00b0*/  CS2R R16, SRZ ;  /* 0x0000000000107805 */ /* 0x000fe4000001ff00 */
[----:B------:R-:W-:Y:S01]  /*00c0*/  CS2R R8, SRZ ;  /* 0x0000000000087805 */ /* 0x000fe2000001ff00 */
[----:B------:R-:W5:Y:S01]  /*00d0*/  LDC.64 R38, c[0x0][0x220] ;  /* 0x00008800ff267b82 */ /* 0x000f620000000a00 */
[----:B-1----:R-:W-:Y:S01]  /*00e0*/  IMAD.SHL.U32 R3, R2, 0x4, RZ ;  /* 0x0000000402037824 */ /* 0x002fe200078e00ff */
[----:B------:R-:W-:Y:S01]  /*00f0*/  SHF.R.U32.HI R2, RZ, 0x4, R2 ;  /* 0x00000004ff027819 */ /* 0x000fe20000011602 */
[----:B---3--:R-:W-:-:S03]  /*0100*/  IMAD.SHL.U32 R0, R0, 0x40, RZ ;  /* 0x0000004000007824 */ /* 0x008fc600078e00ff */
[----:B------:R-:W-:Y:S01]  /*0110*/  SGXT.U32 R2, R2, 0x4 ;  /* 0x000000040202781a */ /* 0x000fe20000000000 */
[----:B----4-:R-:W-:Y:S01]  /*0120*/  IMAD.SHL.U32 R28, R29, 0x40, RZ ;  /* 0x000000401d1c7824 */ /* 0x010fe200078e00ff */
[----:B------:R-:W-:-:S04]  /*0130*/  LOP3.LUT R37, R0, 0x3c, R3, 0xf8, !PT ;  /* 0x0000003c00257812 */ /* 0x000fc800078ef803 */
[----:B------:R-:W-:Y:S02]  /*0140*/  LOP3.LUT R10, R28, 0x10, R2, 0xfe, !PT ;  /* 0x000000101c0a7812 */ /* 0x000fe400078efe02 */
[----:B------:R-:W-:Y:S02]  /*0150*/  ISETP.GE.AND P0, PT, R37, 0x140, PT ;  /* 0x000001402500780c */ /* 0x000fe40003f06270 */
[----:B------:R-:W-:Y:S01]  /*0160*/  LOP3.LUT R18, R28, 0x30, R2, 0xfe, !PT ;  /* 0x000000301c127812 */ /* 0x000fe200078efe02 */
[----:B------:R-:W-:Y:S01]  /*0170*/  IMAD R35, R10, 0x140, R37 ;  /* 0x000001400a237824 */ /* 0x000fe200078e0225 */
[----:B------:R-:W-:Y:S02]  /*0180*/  LOP3.LUT R34, R28, 0x20, R2, 0xfe, !PT ;  /* 0x000000201c227812 */ /* 0x000fe400078efe02 */
[----:B------:R-:W-:Y:S01]  /*0190*/  CS2R R10, SRZ ;  /* 0x00000000000a7805 */ /* 0x000fe2000001ff00 */
[----:B--2---:R-:W-:Y:S01]  /*01a0*/  IMAD.WIDE R22, R35, 0x4, R24 ;  /* 0x0000000423167825 */ /* 0x004fe200078e0218 */
[----:B------:R-:W-:-:S03]  /*01b0*/  LOP3.LUT R30, R28, R2, RZ, 0xfc, !PT ;  /* 0x000000021c1e7212 */ /* 0x000fc600078efcff */
[--C-:B------:R-:W-:Y:S02]  /*01c0*/  IMAD R33, R18, 0x140, R37.reuse ;  /* 0x0000014012217824 */ /* 0x100fe400078e0225 */
[----:B------:R-:W-:Y:S01]  /*01d0*/  IMAD R34, R34, 0x140, R37 ;  /* 0x0000014022227824 */ /* 0x000fe200078e0225 */
[----:B------:R1:W2:Y:S01]  /*01e0*/  @!P0 LDG.E.EL.128 R4, desc[UR6][R22.64] ;  /* 0x0000000616048981 */ /* 0x0002a2000c2e1d00 */
[----:B------:R-:W-:Y:S01]  /*01f0*/  CS2R R18, SRZ ;  /* 0x0000000000127805 */ /* 0x000fe2000001ff00 */
[----:B-----5:R-:W-:-:S04]  /*0200*/  IMAD.WIDE R20, R37, 0x4, R20 ;  /* 0x0000000425147825 */ /* 0x020fc800078e0214 */
[--C-:B------:R-:W-:Y:S01]  /*0210*/  IMAD.WIDE R26, R34, 0x4, R24.reuse ;  /* 0x00000004221a7825 */ /* 0x100fe200078e0218 */
[----:B------:R3:W2:Y:S03]  /*0220*/  @!P0 LDG.E.EL.128 R16, desc[UR6][R20.64] ;  /* 0x0000000614108981 */ /* 0x0006a6000c2e1d00 */
[----:B-1----:R-:W-:Y:S01]  /*0230*/  IMAD.WIDE R22, R33, 0x4, R24 ;  /* 0x0000000421167825 */ /* 0x002fe200078e0218 */
[----:B------:R1:W4:Y:S03]  /*0240*/  @!P0 LDG.E.EL.128 R8, desc[UR6][R26.64] ;  /* 0x000000061a088981 */ /* 0x000326000c2e1d00 */
[----:B------:R-:W-:Y:S01]  /*0250*/  IMAD R37, R30, 0x140, R37 ;  /* 0x000001401e257824 */ /* 0x000fe200078e0225 */
[----:B------:R5:W4:Y:S01]  /*0260*/  @!P0 LDG.E.EL.128 R12, desc[UR6][R22.64] ;  /* 0x00000006160c8981 */ /* 0x000b22000c2e1d00 */
[----:B---3--:R-:W-:-:S02]  /*0270*/  CS2R R20, SRZ ;  /* 0x0000000000147805 */ /* 0x008fc4000001ff00 */
[----:B-1----:R-:W-:Y:S01]  /*0280*/  IMAD.WIDE R26, R37, 0x4, R24 ;  /* 0x00000004251a7825 */ /* 0x002fe200078e0218 */
[----:B-----5:R-:W-:-:S06]  /*0290*/  CS2R R22, SRZ ;  /* 0x0000000000167805 */ /* 0x020fcc000001ff00 */
[----:B------:R1:W3:Y:S01]  /*02a0*/  @!P0 LDG.E.EL.128 R20, desc[UR6][R26.64] ;  /* 0x000000061a148981 */ /* 0x0002e2000c2e1d00 */
[----:B------:R-:W-:Y:S02]  /*02b0*/  CS2R R24, SRZ ;  /* 0x0000000000187805 */ /* 0x000fe4000001ff00 */
[----:B-1----:R-:W-:Y:S01]  /*02c0*/  CS2R R26, SRZ ;  /* 0x00000000001a7805 */ /* 0x002fe2000001ff00 */
[----:B--2---:R-:W-:Y:S01]  /*02d0*/  FADD R30, R19, R7 ;  /* 0x00000007131e7221 */ /* 0x004fe20000000000 */
[----:B------:R-:W-:Y:S01]  /*02e0*/  FADD R36, R18, R6 ;  /* 0x0000000612247221 */ /* 0x000fe20000000000 */
[----:B0-----:R-:W-:-:S04]  /*02f0*/  IMAD.WIDE R6, R37, 0x4, R38 ;  /* 0x0000000425067825 */ /* 0x001fc800078e0226 */
[C---:B----4-:R-:W-:Y:S01]  /*0300*/  FADD R31, R19.reuse, R11 ;  /* 0x0000000b131f7221 */ /* 0x050fe20000000000 */
[----:B------:R0:W2:Y:S01]  /*0310*/  @!P0 LDG.E.EL.128 R24, desc[UR6][R6.64] ;  /* 0x0000000606188981 */ /* 0x0000a2000c2e1d00 */
[C---:B------:R-:W-:Y:S01]  /*0320*/  FADD R32, R19.reuse, R15 ;  /* 0x0000000f13207221 */ /* 0x040fe20000000000 */
[----:B0-----:R-:W-:Y:S01]  /*0330*/  CS2R R6, SRZ ;  /* 0x0000000000067805 */ /* 0x001fe2000001ff00 */
[----:B---3--:R-:W-:Y:S01]  /*0340*/  FADD R15, R19, R23 ;  /* 0x00000017130f7221 */ /* 0x008fe20000000000 */
[C---:B------:R-:W-:Y:S01]  /*0350*/  FADD R19, R18.reuse, R10 ;  /* 0x0000000a12137221 */ /* 0x040fe20000000000 */
[C---:B------:R-:W-:Y:S01]  /*0360*/  FADD R10, R18.reuse, R22 ;  /* 0x00000016120a7221 */ /* 0x040fe20000000000 */
[----:B------:R-:W-:Y:S01]  /*0370*/  FADD R23, R18, R14 ;  /* 0x0000000e12177221 */ /* 0x000fe20000000000 */
[C---:B------:R-:W-:Y:S01]  /*0380*/  FADD R22, R16.reuse, R12 ;  /* 0x0000000c10167221 */ /* 0x040fe20000000000 */
[C---:B------:R-:W-:Y:S01]  /*0390*/  FADD R14, R16.reuse, R4 ;  /* 0x00000004100e7221 */ /* 0x040fe20000000000 */
[C---:B------:R-:W-:Y:S01]  /*03a0*/  FADD R18, R16.reuse, R8 ;  /* 0x0000000810127221 */ /* 0x040fe20000000000 */
[----:B------:R-:W-:Y:S01]  /*03b0*/  FADD R11, R16, R20 ;  /* 0x00000014100b7221 */ /* 0x000fe20000000000 */
[C---:B------:R-:W-:Y:S01]  /*03c0*/  FADD R12, R17.reuse, R5 ;  /* 0x00000005110c7221 */ /* 0x040fe20000000000 */
[----:B------:R-:W-:Y:S01]  /*03d0*/  FADD R16, R17, R9 ;  /* 0x0000000911107221 */ /* 0x000fe20000000000 */
[----:B------:R-:W-:Y:S01]  /*03e0*/  CS2R R4, SRZ ;  /* 0x0000000000047805 */ /* 0x000fe2000001ff00 */
[----:B------:R-:W-:-:S05]  /*03f0*/  IMAD.WIDE R8, R35, 0x4, R38 ;  /* 0x0000000423087825 */ /* 0x000fca00078e0226 */
[----:B------:R0:W3:Y:S01]  /*0400*/  @!P0 LDG.E.EL.128 R4, desc[UR6][R8.64] ;  /* 0x0000000608048981 */ /* 0x0000e2000c2e1d00 */
[C---:B------:R-:W-:Y:S01]  /*0410*/  FADD R20, R17.reuse, R13 ;  /* 0x0000000d11147221 */ /* 0x040fe20000000000 */
[----:B------:R-:W-:Y:S02]  /*0420*/  FADD R21, R17, R21 ;  /* 0x0000001511157221 */ /* 0x000fe40000000000 */
[----:B------:R-:W1:Y:S01]  /*0430*/  S2R R17, SR_TID.X ;  /* 0x0000000000117919 */ /* 0x000e620000002100 */
[----:B------:R-:W4:Y:S01]  /*0440*/  S2UR UR5, SR_CgaCtaId ;  /* 0x00000000000579c3 */ /* 0x000f220000008800 */
[----:B------:R-:W-:Y:S01]  /*0450*/  UMOV UR4, 0x400 ;  /* 0x0000040000047882 */ /* 0x000fe20000000000 */
[----:B------:R-:W-:Y:S01]  /*0460*/  IMAD.WIDE R34, R34, 0x4, R38 ;  /* 0x0000000422227825 */ /* 0x000fe200078e0226 */
[----:B0-----:R-:W-:Y:S01]  /*0470*/  CS2R R8, SRZ ;  /* 0x0000000000087805 */ /* 0x001fe2000001ff00 */
[----:B----4-:R-:W-:Y:S02]  /*0480*/  UPRMT UR4, UR5, 0x654, UR4 ;  /* 0x0000065405047896 */ /* 0x010fe40008000004 */
[----:B-1----:R-:W-:Y:S01]  /*0490*/  IMAD.SHL.U32 R13, R17, 0x100, RZ ;  /* 0x00000100110d7824 */ /* 0x002fe200078e00ff */
[----:B------:R-:W-:-:S04]  /*04a0*/  SHF.R.U32.HI R40, RZ, 0x4, R17 ;  /* 0x00000004ff287819 */ /* 0x000fc80000011611 */
[----:B------:R-:W-:Y:S02]  /*04b0*/  LOP3.LUT R13, R13, 0xf00, RZ, 0xc0, !PT ;  /* 0x00000f000d0d7812 */ /* 0x000fe400078ec0ff */
[----:B------:R-:W-:Y:S01]  /*04c0*/  SGXT.U32 R40, R40, 0x4 ;  /* 0x000000042828781a */ /* 0x000fe20000000000 */
[----:B------:R-:W-:Y:S01]  /*04d0*/  IMAD.WIDE R38, R33, 0x4, R38 ;  /* 0x0000000421267825 */ /* 0x000fe200078e0226 */
[----:B--2---:R-:W-:-:S03]  /*04e0*/  FSETP.GEU.AND P1, PT, R15, -R27, PT ;  /* 0x8000001b0f00720b */ /* 0x004fc60003f2e000 */
[----:B------:R-:W-:Y:S01]  /*04f0*/  FADD R27, R15, R27 ;  /* 0x0000001b0f1b7221 */ /* 0x000fe20000000000 */
[C---:B------:R-:W-:Y:S01]  /*0500*/  FSETP.GEU.AND P5, PT, R11.reuse, -R24, PT ;  /* 0x800000180b00720b */ /* 0x040fe20003fae000 */
[----:B------:R-:W-:Y:S01]  /*0510*/  FADD R24, R11, R24 ;  /* 0x000000180b187221 */ /* 0x000fe20000000000 */
[C---:B------:R-:W-:Y:S01]  /*0520*/  FSETP.GEU.AND P3, PT, R10.reuse, -R26, PT ;  /* 0x8000001a0a00720b */ /* 0x040fe20003f6e000 */
[----:B------:R-:W-:Y:S01]  /*0530*/  FADD R26, R10, R26 ;  /* 0x0000001a0a1a7221 */ /* 0x000fe20000000000 */
[----:B------:R-:W-:Y:S02]  /*0540*/  LOP3.LUT R15, R13, 0x40, RZ, 0xfc, !PT ;  /* 0x000000400d0f7812 */ /* 0x000fe400078efcff */
[----:B------:R-:W-:Y:S02]  /*0550*/  CS2R R10, SRZ ;  /* 0x00000000000a7805 */ /* 0x000fe4000001ff00 */
[C---:B------:R-:W-:Y:S01]  /*0560*/  FSETP.GEU.AND P4, PT, R21.reuse, -R25, PT ;  /* 0x800000191500720b */ /* 0x040fe20003f8e000 */
[----:B------:R-:W-:Y:S01]  /*0570*/  FADD R21, R21, R25 ;  /* 0x0000001915157221 */ /* 0x000fe20000000000 */
[----:B------:R-:W-:-:S02]  /*0580*/  LEA.HI R15, R15, UR4, RZ, 0x1e ;  /* 0x000000040f0f7c11 */ /* 0x000fc4000f8ff0ff */
[----:B------:R0:W2:Y:S01]  /*0590*/  @!P0 LDG.E.EL.128 R8, desc[UR6][R34.64] ;  /* 0x0000000622088981 */ /* 0x0000a2000c2e1d00 */
[C---:B------:R-:W-:Y:S02]  /*05a0*/  LEA.HI R25, R13.reuse, UR4, RZ, 0x1e ;  /* 0x000000040d197c11 */ /* 0x040fe4000f8ff0ff */
[----:B0-----:R-:W-:Y:S02]  /*05b0*/  FSEL R34, R24, RZ, P5 ;  /* 0x000000ff18227208 */ /* 0x001fe40002800000 */
[C---:B---3--:R-:W-:Y:S01]  /*05c0*/  FSETP.GEU.AND P2, PT, R14.reuse, -R4, PT ;  /* 0x800000040e00720b */ /* 0x048fe20003f4e000 */
[----:B------:R-:W-:Y:S01]  /*05d0*/  FADD R4, R14, R4 ;  /* 0x000000040e047221 */ /* 0x000fe20000000000 */
[----:B------:R-:W-:-:S05]  /*05e0*/  LOP3.LUT R14, R13, R40, RZ, 0xfc, !PT ;  /* 0x000000280d0e7212 */ /* 0x000fca00078efcff */
[C---:B------:R-:W-:Y:S01]  /*05f0*/  IMAD R24, R14.reuse, 0x4, R15 ;  /* 0x000000040e187824 */ /* 0x040fe200078e020f */
[----:B------:R-:W-:Y:S02]  /*0600*/  FSEL R15, R21, RZ, P4 ;  /* 0x000000ff150f7208 */ /* 0x000fe40002000000 */
[C---:B------:R-:W-:Y:S02]  /*0610*/  LOP3.LUT R21, R13.reuse, 0x80, RZ, 0xfc, !PT ;  /* 0x000000800d157812 */ /* 0x040fe400078efcff */
[----:B------:R-:W-:Y:S01]  /*0620*/  LOP3.LUT R13, R13, 0xc0, RZ, 0xfc, !PT ;  /* 0x000000c00d0d7812 */ /* 0x000fe200078efcff */
[----:B------:R-:W-:Y:S01]  /*0630*/  IMAD R25, R14, 0x4, R25 ;  /* 0x000000040e197824 */ /* 0x000fe200078e0219 */
[----:B------:R-:W-:Y:S02]  /*0640*/  LEA.HI R21, R21, UR4, RZ, 0x1e ;  /* 0x0000000415157c11 */ /* 0x000fe4000f8ff0ff */
[----:B------:R-:W-:Y:S02]  /*0650*/  LEA.HI R13, R13, UR4, RZ, 0x1e ;  /* 0x000000040d0d7c11 */ /* 0x000fe4000f8ff0ff */
[----:B------:R0:W-:Y:S01]  /*0660*/  STS [R25], R34 ;  /* 0x0000002219007388 */ /* 0x0001e20000000800 */
[----:B------:R-:W-:Y:S01]  /*0670*/  FSETP.GEU.AND P4, PT, R12, -R5, PT ;  /* 0x800000050c00720b */ /* 0x000fe20003f8e000 */
[----:B------:R-:W-:-:S02]  /*0680*/  IMAD R21, R14, 0x4, R21 ;  /* 0x000000040e157824 */ /* 0x000fc400078e0215 */
[----:B------:R-:W-:Y:S01]  /*0690*/  FADD R5, R12, R5 ;  /* 0x000000050c057221 */ /* 0x000fe20000000000 */
[----:B------:R1:W-:Y:S01]  /*06a0*/  STS [R24+0x100], R15 ;  /* 0x0001000f18007388 */ /* 0x0003e20000000800 */
[----:B0-----:R-:W-:Y:S01]  /*06b0*/  FSEL R34, R26, RZ, P3 ;  /* 0x000000ff1a227208 */ /* 0x001fe20001800000 */
[----:B------:R-:W-:Y:S01]  /*06c0*/  IMAD R26, R14, 0x4, R13 ;  /* 0x000000040e1a7824 */ /* 0x000fe200078e020d */
[----:B------:R-:W-:Y:S02]  /*06d0*/  CS2R R12, SRZ ;  /* 0x00000000000c7805 */ /* 0x000fe4000001ff00 */
[----:B-1----:R-:W-:-:S06]  /*06e0*/  CS2R R14, SRZ ;  /* 0x00000000000e7805 */ /* 0x002fcc000001ff00 */
[----:B------:R-:W3:Y:S01]  /*06f0*/  @!P0 LDG.E.EL.128 R12, desc[UR6][R38.64] ;  /* 0x00000006260c8981 */ /* 0x000ee2000c2e1d00 */
[C---:B------:R-:W-:Y:S01]  /*0700*/  FSETP.GEU.AND P3, PT, R36.reuse, -R6, PT ;  /* 0x800000062400720b */ /* 0x040fe20003f6e000 */
[----:B------:R-:W-:Y:S01]  /*0710*/  FADD R6, R36, R6 ;  /* 0x0000000624067221 */ /* 0x000fe20000000000 */
[----:B------:R-:W-:Y:S02]  /*0720*/  FSEL R4, R4, RZ, P2 ;  /* 0x000000ff04047208 */ /* 0x000fe40001000000 */
[----:B------:R-:W-:Y:S02]  /*0730*/  FSEL R27, R27, RZ, P1 ;  /* 0x000000ff1b1b7208 */ /* 0x000fe40000800000 */
[----:B------:R-:W-:Y:S02]  /*0740*/  FSEL R6, R6, RZ, P3 ;  /* 0x000000ff06067208 */ /* 0x000fe40001800000 */
[----:B------:R-:W-:Y:S02]  /*0750*/  FSEL R5, R5, RZ, P4 ;  /* 0x000000ff05057208 */ /* 0x000fe40002000000 */
[C---:B------:R-:W-:Y:S01]  /*0760*/  FSETP.GEU.AND P4, PT, R30.reuse, -R7, PT ;  /* 0x800000071e00720b */ /* 0x040fe20003f8e000 */
[----:B------:R-:W-:Y:S01]  /*0770*/  FADD R7, R30, R7 ;  /* 0x000000071e077221 */ /* 0x000fe20000000000 */
[----:B------:R-:W-:Y:S04]  /*0780*/  STS [R21+0x200], R34 ;  /* 0x0002002215007388 */ /* 0x000fe80000000800 */
[----:B------:R-:W-:Y:S01]  /*0790*/  STS [R26+0x300], R27 ;  /* 0x0003001b1a007388 */ /* 0x000fe20000000800 */
[----:B------:R-:W-:-:S03]  /*07a0*/  FSEL R7, R7, RZ, P4 ;  /* 0x000000ff07077208 */ /* 0x000fc60002000000 */
[----:B------:R0:W-:Y:S04]  /*07b0*/  STS [R25+0x40], R4 ;  /* 0x0000400419007388 */ /* 0x0001e80000000800 */
[----:B------:R1:W-:Y:S04]  /*07c0*/  STS [R24+0x140], R5 ;  /* 0x0001400518007388 */ /* 0x0003e80000000800 */
[----:B------:R4:W-:Y:S04]  /*07d0*/  STS [R21+0x240], R6 ;  /* 0x0002400615007388 */ /* 0x0009e80000000800 */
[----:B------:R5:W-:Y:S01]  /*07e0*/  STS [R26+0x340], R7 ;  /* 0x000340071a007388 */ /* 0x000be20000000800 */
[----:B------:R-:W-:-:S02]  /*07f0*/  LOP3.LUT R3, R28, 0x3c, R3, 0xf8, !PT ;  /* 0x0000003c1c037812 */ /* 0x000fc400078ef803 */
[C---:B--2---:R-:W-:Y:S01]  /*0800*/  FSETP.GEU.AND P2, PT, R16.reuse, -R9, PT ;  /* 0x800000091000720b */ /* 0x044fe20003f4e000 */
[----:B------:R-:W-:Y:S01]  /*0810*/  FADD R9, R16, R9 ;  /* 0x0000000910097221 */ /* 0x000fe20000000000 */
[C---:B------:R-:W-:Y:S01]  /*0820*/  FSETP.GEU.AND P3, PT, R18.reuse, -R8, PT ;  /* 0x800000081200720b */ /* 0x040fe20003f6e000 */
[----:B------:R-:W-:Y:S01]  /*0830*/  FADD R8, R18, R8 ;  /* 0x0000000812087221 */ /* 0x000fe20000000000 */
[----:B------:R-:W-:Y:S01]  /*0840*/  IMAD.SHL.U32 R16, R17, 0x4, RZ ;  /* 0x0000000411107824 */ /* 0x000fe200078e00ff */
[C---:B------:R-:W-:Y:S01]  /*0850*/  FSETP.GEU.AND P1, PT, R19.reuse, -R10, PT ;  /* 0x8000000a1300720b */ /* 0x040fe20003f2e000 */
[----:B------:R-:W-:Y:S01]  /*0860*/  FADD R10, R19, R10 ;  /* 0x0000000a130a7221 */ /* 0x000fe20000000000 */
[C---:B------:R-:W-:Y:S01]  /*0870*/  FSETP.GEU.AND P0, PT, R31.reuse, -R11, PT ;  /* 0x8000000b1f00720b */ /* 0x040fe20003f0e000 */
[----:B------:R-:W-:Y:S01]  /*0880*/  FADD R11, R31, R11 ;  /* 0x0000000b1f0b7221 */ /* 0x000fe20000000000 */
[----:B------:R-:W-:Y:S02]  /*0890*/  FSEL R8, R8, RZ, P3 ;  /* 0x000000ff08087208 */ /* 0x000fe40001800000 */
[----:B------:R-:W-:-:S02]  /*08a0*/  LOP3.LUT R16, R16, 0x3fc, RZ, 0xc0, !PT ;  /* 0x000003fc10107812 */ /* 0x000fc400078ec0ff */
[----:B------:R-:W-:Y:S02]  /*08b0*/  FSEL R9, R9, RZ, P2 ;  /* 0x000000ff09097208 */ /* 0x000fe40001000000 */
[----:B------:R-:W-:Y:S02]  /*08c0*/  FSEL R10, R10, RZ, P1 ;  /* 0x000000ff0a0a7208 */ /* 0x000fe40000800000 */
[----:B------:R-:W-:Y:S02]  /*08d0*/  FSEL R11, R11, RZ, P0 ;  /* 0x000000ff0b0b7208 */ /* 0x000fe40000000000 */
[----:B0-----:R-:W-:Y:S01]  /*08e0*/  LOP3.LUT R4, R16, 0x400, RZ, 0xfc, !PT ;  /* 0x0000040010047812 */ /* 0x001fe200078efcff */
[----:B------:R0:W-:Y:S03]  /*08f0*/  STS [R25+0x80], R8 ;  /* 0x0000800819007388 */ /* 0x0001e60000000800 */
[----:B-1----:R-:W-:Y:S01]  /*0900*/  SHF.R.U32.HI R5, RZ, 0x2, R4 ;  /* 0x00000002ff057819 */ /* 0x002fe20000011604 */
[----:B------:R1:W-:Y:S01]  /*0910*/  STS [R24+0x180], R9 ;  /* 0x0001800918007388 */ /* 0x0003e20000000800 */
[----:B------:R-:W-:-:S03]  /*0920*/  LOP3.LUT R4, R17, 0xf0, RZ, 0xc0, !PT ;  /* 0x000000f011047812 */ /* 0x000fc600078ec0ff */
[----:B------:R-:W-:Y:S04]  /*0930*/  STS [R21+0x280], R10 ;  /* 0x0002800a15007388 */ /* 0x000fe80000000800 */
[----:B------:R-:W-:Y:S01]  /*0940*/  STS [R26+0x380], R11 ;  /* 0x0003800b1a007388 */ /* 0x000fe20000000800 */
[----:B----4-:R-:W-:Y:S02]  /*0950*/  LOP3.LUT R6, R16, 0x800, RZ, 0xfc, !PT ;  /* 0x0000080010067812 */ /* 0x010fe400078efcff */
[C---:B---3--:R-:W-:Y:S01]  /*0960*/  FSETP.GEU.AND P3, PT, R22.reuse, -R12, PT ;  /* 0x8000000c1600720b */ /* 0x048fe20003f6e000 */
[----:B------:R-:W-:Y:S01]  /*0970*/  FADD R12, R22, R12 ;  /* 0x0000000c160c7221 */ /* 0x000fe20000000000 */
[C---:B------:R-:W-:Y:S01]  /*0980*/  FSETP.GEU.AND P2, PT, R20.reuse, -R13, PT ;  /* 0x8000000d1400720b */ /* 0x040fe20003f4e000 */
[----:B------:R-:W-:Y:S01]  /*0990*/  FADD R13, R20, R13 ;  /* 0x0000000d140d7221 */ /* 0x000fe20000000000 */
[C---:B------:R-:W-:Y:S01]  /*09a0*/  FSETP.GEU.AND P1, PT, R23.reuse, -R14, PT ;  /* 0x8000000e1700720b */ /* 0x040fe20003f2e000 */
[----:B------:R-:W-:Y:S01]  /*09b0*/  FADD R14, R23, R14 ;  /* 0x0000000e170e7221 */ /* 0x000fe20000000000 */
[C---:B------:R-:W-:Y:S01]  /*09c0*/  FSETP.GEU.AND P0, PT, R32.reuse, -R15, PT ;  /* 0x8000000f2000720b */ /* 0x040fe20003f0e000 */
[----:B------:R-:W-:Y:S01]  /*09d0*/  FADD R15, R32, R15 ;  /* 0x0000000f200f7221 */ /* 0x000fe20000000000 */
[----:B------:R-:W-:-:S02]  /*09e0*/  FSEL R12, R12, RZ, P3 ;  /* 0x000000ff0c0c7208 */ /* 0x000fc40001800000 */
[----:B------:R-:W-:Y:S02]  /*09f0*/  FSEL R13, R13, RZ, P2 ;  /* 0x000000ff0d0d7208 */ /* 0x000fe40001000000 */
[----:B------:R-:W-:Y:S02]  /*0a00*/  FSEL R14, R14, RZ, P1 ;  /* 0x000000ff0e0e7208 */ /* 0x000fe40000800000 */
[----:B------:R-:W-:Y:S01]  /*0a10*/  FSEL R17, R15, RZ, P0 ;  /* 0x000000ff0f117208 */ /* 0x000fe20000000000 */
[----:B------:R2:W-:Y:S04]  /*0a20*/  STS [R25+0xc0], R12 ;  /* 0x0000c00c19007388 */ /* 0x0005e80000000800 */
[----:B------:R-:W-:Y:S04]  /*0a30*/  STS [R24+0x1c0], R13 ;  /* 0x0001c00d18007388 */ /* 0x000fe80000000800 */
[----:B------:R-:W-:Y:S04]  /*0a40*/  STS [R21+0x2c0], R14 ;  /* 0x0002c00e15007388 */ /* 0x000fe80000000800 */
[----:B------:R3:W-:Y:S01]  /*0a50*/  STS [R26+0x3c0], R17 ;  /* 0x0003c0111a007388 */ /* 0x0007e20000000800 */
[----:B-----5:R-:W-:-:S02]  /*0a60*/  SHF.R.U32.HI R7, RZ, 0x2, R6 ;  /* 0x00000002ff077819 */ /* 0x020fc40000011606 */
[----:B------:R-:W-:Y:S02]  /*0a70*/  LOP3.LUT R6, R5, 0x1f0, RZ, 0xc0, !PT ;  /* 0x000001f005067812 */ /* 0x000fe400078ec0ff */
[----:B0-----:R-:W-:Y:S01]  /*0a80*/  LOP3.LUT R8, R7, 0x2f0, RZ, 0xc0, !PT ;  /* 0x000002f007087812 */ /* 0x001fe200078ec0ff */
[----:B------:R-:W-:Y:S02]  /*0a90*/  VIADD R5, R4, UR4 ;  /* 0x0000000404057c36 */ /* 0x000fe40008000000 */
[----:B------:R-:W-:Y:S02]  /*0aa0*/  VIADD R7, R6, UR4 ;  /* 0x0000000406077c36 */ /* 0x000fe40008000000 */
[----:B-1----:R-:W-:Y:S02]  /*0ab0*/  VIADD R9, R8, UR4 ;  /* 0x0000000408097c36 */ /* 0x002fe40008000000 */
[C---:B------:R-:W-:Y:S02]  /*0ac0*/  IMAD R5, R16.reuse, 0x4, R5 ;  /* 0x0000000410057824 */ /* 0x040fe400078e0205 */
[C---:B------:R-:W-:Y:S01]  /*0ad0*/  IMAD R8, R16.reuse, 0x4, R7 ;  /* 0x0000000410087824 */ /* 0x040fe200078e0207 */
[----:B------:R-:W-:Y:S01]  /*0ae0*/  BAR.SYNC.DEFER_BLOCKING 0x0 ;  /* 0x0000000000007b1d */ /* 0x000fe20000010000 */
[----:B--2---:R-:W-:Y:S01]  /*0af0*/  IMAD R12, R16, 0x4, R9 ;  /* 0x00000004100c7824 */ /* 0x004fe200078e0209 */
[----:B------:R-:W-:-:S04]  /*0b00*/  SHF.R.S32.HI R18, RZ, 0x19, R29 ;  /* 0x00000019ff127819 */ /* 0x000fc8000001141d */
[----:B------:R-:W-:-:S04]  /*0b10*/  SGXT R18, R18, 0x1 ;  /* 0x000000011212781a */ /* 0x000fc80000000200 */
[----:B---3--:R-:W-:Y:S02]  /*0b20*/  LEA.HI R17, R18, R3, RZ, 0xc ;  /* 0x0000000312117211 */ /* 0x008fe400078f60ff */
[----:B------:R-:W0:Y:S01]  /*0b30*/  LDC.64 R18, c[0x0][0x228] ;  /* 0x00008a00ff127b82 */ /* 0x000e220000000a00 */
[----:B------:R-:W1:Y:S04]  /*0b40*/  LDS.128 R4, [R5] ;  /* 0x0000000005047984 */ /* 0x000e680000000c00 */
[----:B------:R-:W2:Y:S04]  /*0b50*/  LDS.128 R8, [R8+0x1000] ;  /* 0x0010000008087984 */ /* 0x000ea80000000c00 */
[----:B------:R-:W3:Y:S01]  /*0b60*/  LDS.128 R12, [R12+0x2000] ;  /* 0x002000000c0c7984 */ /* 0x000ee20000000c00 */
[----:B------:R-:W-:-:S02]  /*0b70*/  LOP3.LUT R20, R17, 0xfffff000, RZ, 0xc0, !PT ;  /* 0xfffff00011147812 */ /* 0x000fc400078ec0ff */
[----:B------:R-:W-:-:S03]  /*0b80*/  LOP3.LUT R22, R0, 0x10, R2, 0xfe, !PT ;  /* 0x0000001000167812 */ /* 0x000fc600078efe02 */
[----:B------:R-:W-:Y:S01]  /*0b90*/  IMAD.IADD R26, R3, 0x1, -R20 ;  /* 0x00000001031a7824 */ /* 0x000fe200078e0a14 */
[----:B------:R-:W-:Y:S02]  /*0ba0*/  SHF.R.S32.HI R3, RZ, 0xc, R17 ;  /* 0x0000000cff037819 */ /* 0x000fe40000011411 */
[----:B------:R-:W-:Y:S02]  /*0bb0*/  LOP3.LUT R20, R0, R2, RZ, 0xfc, !PT ;  /* 0x0000000200147212 */ /* 0x000fe400078efcff */
[----:B------:R-:W-:Y:S01]  /*0bc0*/  LOP3.LUT R24, R0, 0x20, R2, 0xfe, !PT ;  /* 0x0000002000187812 */ /* 0x000fe200078efe02 */
[----:B------:R-:W-:Y:S01]  /*0bd0*/  IMAD R3, R3, 0x140000, R26 ;  /* 0x0014000003037824 */ /* 0x000fe200078e021a */
[----:B------:R-:W-:Y:S02]  /*0be0*/  LOP3.LUT R0, R0, 0x30, R2, 0xfe, !PT ;  /* 0x0000003000007812 */ /* 0x000fe400078efe02 */
[----:B------:R-:W-:Y:S02]  /*0bf0*/  ISETP.GE.AND P1, PT, R20, 0x140, PT ;  /* 0x000001401400780c */ /* 0x000fe40003f26270 */
[----:B------:R-:W-:-:S02]  /*0c00*/  LOP3.LUT R17, R16, 0xc00, RZ, 0xfc, !PT ;  /* 0x00000c0010117812 */ /* 0x000fc400078efcff */
[----:B------:R-:W-:Y:S02]  /*0c10*/  ISETP.GE.AND P2, PT, R22, 0x140, PT ;  /* 0x000001401600780c */ /* 0x000fe40003f46270 */
[----:B------:R-:W-:Y:S01]  /*0c20*/  ISETP.GE.AND P3, PT, R24, 0x140, PT ;  /* 0x000001401800780c */ /* 0x000fe20003f66270 */
[--C-:B------:R-:W-:Y:S01]  /*0c30*/  IMAD R21, R20, 0x1000, R3.reuse ;  /* 0x0000100014157824 */ /* 0x100fe200078e0203 */
[----:B------:R-:W-:Y:S01]  /*0c40*/  ISETP.GE.AND P0, PT, R0, 0x140, PT ;  /* 0x000001400000780c */ /* 0x000fe20003f06270 */
[----:B------:R-:W-:Y:S01]  /*0c50*/  IMAD R23, R22, 0x1000, R3 ;  /* 0x0000100016177824 */ /* 0x000fe200078e0203 */
[----:B------:R-:W-:Y:S01]  /*0c60*/  SHF.R.U32.HI R17, RZ, 0x2, R17 ;  /* 0x00000002ff117819 */ /* 0x000fe20000011611 */
[----:B------:R-:W-:Y:S02]  /*0c70*/  IMAD R25, R24, 0x1000, R3 ;  /* 0x0000100018197824 */ /* 0x000fe400078e0203 */
[----:B0-----:R-:W-:Y:S01]  /*0c80*/  IMAD.WIDE R20, R21, 0x4, R18 ;  /* 0x0000000415147825 */ /* 0x001fe200078e0212 */
[----:B------:R-:W-:-:S03]  /*0c90*/  LOP3.LUT R17, R17, 0x3f0, RZ, 0xc0, !PT ;  /* 0x000003f011117812 */ /* 0x000fc600078ec0ff */
[--C-:B------:R-:W-:Y:S01]  /*0ca0*/  IMAD.WIDE R22, R23, 0x4, R18.reuse ;  /* 0x0000000417167825 */ /* 0x100fe200078e0212 */
[----:B-1----:R0:W-:Y:S03]  /*0cb0*/  @!P1 STG.E.128 desc[UR6][R20.64], R4 ;  /* 0x0000000414009986 */ /* 0x0021e6000c101d06 */
[----:B------:R-:W-:Y:S01]  /*0cc0*/  IMAD.WIDE R24, R25, 0x4, R18 ;  /* 0x0000000419187825 */ /* 0x000fe200078e0212 */
[----:B--2---:R0:W-:Y:S03]  /*0cd0*/  @!P2 STG.E.128 desc[UR6][R22.64], R8 ;  /* 0x000000081600a986 */ /* 0x0041e6000c101d06 */
[----:B------:R-:W-:Y:S01]  /*0ce0*/  VIADD R17, R17, UR4 ;  /* 0x0000000411117c36 */ /* 0x000fe20008000000 */
[----:B---3--:R0:W-:Y:S03]  /*0cf0*/  @!P3 STG.E.128 desc[UR6][R24.64], R12 ;  /* 0x0000000c1800b986 */ /* 0x0081e6000c101d06 */
[----:B------:R-:W-:Y:S01]  /*0d00*/  IMAD R17, R16, 0x4, R17 ;  /* 0x0000000410117824 */ /* 0x000fe200078e0211 */
[----:B0-----:R-:W-:Y:S06]  /*0d10*/  @P0 EXIT ;  /* 0x000000000000094d */ /* 0x001fec0003800000 */
[----:B0-----:R-:W0:Y:S01]  /*0d20*/  LDS.128 R4, [R17+0x3000] ;  /* 0x0030000011047984 */ /* 0x001e220000000c00 */
[----:B------:R-:W-:-:S04]  /*0d30*/  IMAD R3, R0, 0x1000, R3 ;  /* 0x0000100000037824 */ /* 0x000fc800078e0203 */
[----:B------:R-:W-:-:S05]  /*0d40*/  IMAD.WIDE R18, R3, 0x4, R18 ;  /* 0x0000000403127825 */ /* 0x000fca00078e0212 */
[----:B0-----:R-:W-:Y:S01]  /*0d50*/  STG.E.128 desc[UR6][R18.64], R4 ;  /* 0x0000000412007986 */ /* 0x001fe2000c101d06 */
[----:B------:R-:W-:Y:S05]  /*0d60*/  EXIT ;  /* 0x000000000000794d */ /* 0x000fea0003800000 */
.L_x_0:
[----:B------:R-:W-:-:S00]  /*0d70*/  BRA `(.L_x_0) ;  /* 0xfffffffc00fc7947 */ /* 0x000fc0000383ffff */
[----:B------:R-:W-:-:S00]  /*0d80*/  NOP ;  /* 0x0000000000007918 */ /* 0x000fc00000000000 */
[----:B------:R-:W-:-:S00]  /*0d90*/  NOP ;  /* 0x0000000000007918 */ /* 0x000fc00000000000 */
[----:B------:R-:W-:-:S00]  /*0da0*/  NOP ;  /* 0x0000000000007918 */ /* 0x000fc00000000000 */
[----:B------:R-:W-:-:S00]  /*0db0*/  NOP ;  /* 0x0000000000007918 */ /* 0x000fc00000000000 */
[----:B------:R-:W-:-:S00]  /*0dc0*/  NOP ;  /* 0x0000000000007918 */ /* 0x000fc00000000000 */
[----:B------:R-:W-:-:S00]  /*0dd0*/  NOP ;  /* 0x0000000000007918 */ /* 0x000fc00000000000 */
[----:B------:R-:W-:-:S00]  /*0de0*/  NOP ;  /* 0x0000000000007918 */ /* 0x000fc00000000000 */
[----:B------:R-:W-:-:S00]  /*0df0*/  NOP ;  /* 0x0000000000007918 */ /* 0x000fc00000000000 */
.L_x_1:


//--------------------- .nv.shared.triton_poi_fused_add_convolution_mul_relu_7 --------------------------
	.section	.nv.shared.triton_poi_fused_add_convolution_mul_relu_7,"aw",@nobits
	.sectionflags	@""
	.align	16
	.zero		1024


//--------------------- .nv.constant0.triton_poi_fused_add_convolution_mul_relu_7 --------------------------
	.section	.nv.constant0.triton_poi_fused_add_convolution_mul_relu_7,"a",@progbits
	.sectionflags	@""
	.align	4
.nv.constant0.triton_poi_fused_add_convolution_mul_relu_7:
	.zero		568
